//
// Generated by NVIDIA NVVM Compiler
//
// Compiler Build ID: CL-36424714
// Cuda compilation tools, release 13.0, V13.0.88
// Based on NVVM 20.0.0
//

.version 9.0
.target sm_100
.address_size 64

	// .globl	_ZN3cub18CUB_300001_SM_10006detail11EmptyKernelIvEEvv
.global .align 1 .b8 _ZN41_INTERNAL_0068201e_4_k_cu_10bd5991_1421254cuda3std3__45__cpo5beginE[1];
.global .align 1 .b8 _ZN41_INTERNAL_0068201e_4_k_cu_10bd5991_1421254cuda3std3__45__cpo3endE[1];
.global .align 1 .b8 _ZN41_INTERNAL_0068201e_4_k_cu_10bd5991_1421254cuda3std3__45__cpo6cbeginE[1];
.global .align 1 .b8 _ZN41_INTERNAL_0068201e_4_k_cu_10bd5991_1421254cuda3std3__45__cpo4cendE[1];
.global .align 1 .b8 _ZN41_INTERNAL_0068201e_4_k_cu_10bd5991_1421254cuda3std3__45__cpo6rbeginE[1];
.global .align 1 .b8 _ZN41_INTERNAL_0068201e_4_k_cu_10bd5991_1421254cuda3std3__45__cpo4rendE[1];
.global .align 1 .b8 _ZN41_INTERNAL_0068201e_4_k_cu_10bd5991_1421254cuda3std3__45__cpo7crbeginE[1];
.global .align 1 .b8 _ZN41_INTERNAL_0068201e_4_k_cu_10bd5991_1421254cuda3std3__45__cpo5crendE[1];
.global .align 1 .b8 _ZN41_INTERNAL_0068201e_4_k_cu_10bd5991_1421254cuda3std3__443_GLOBAL__N__0068201e_4_k_cu_10bd5991_1421256ignoreE[1];
.global .align 1 .b8 _ZN41_INTERNAL_0068201e_4_k_cu_10bd5991_1421254cuda3std3__419piecewise_constructE[1];
.global .align 1 .b8 _ZN41_INTERNAL_0068201e_4_k_cu_10bd5991_1421254cuda3std3__48in_placeE[1];
.global .align 1 .b8 _ZN41_INTERNAL_0068201e_4_k_cu_10bd5991_1421254cuda3std3__420unreachable_sentinelE[1];
.global .align 1 .b8 _ZN41_INTERNAL_0068201e_4_k_cu_10bd5991_1421254cuda3std3__47nulloptE[1];
.global .align 1 .b8 _ZN41_INTERNAL_0068201e_4_k_cu_10bd5991_1421254cuda3std3__48unexpectE[1];
.global .align 1 .b8 _ZN41_INTERNAL_0068201e_4_k_cu_10bd5991_1421254cuda3std6ranges3__45__cpo4swapE[1];
.global .align 1 .b8 _ZN41_INTERNAL_0068201e_4_k_cu_10bd5991_1421254cuda3std6ranges3__45__cpo9iter_moveE[1];
.global .align 1 .b8 _ZN41_INTERNAL_0068201e_4_k_cu_10bd5991_1421254cuda3std6ranges3__45__cpo5beginE[1];
.global .align 1 .b8 _ZN41_INTERNAL_0068201e_4_k_cu_10bd5991_1421254cuda3std6ranges3__45__cpo3endE[1];
.global .align 1 .b8 _ZN41_INTERNAL_0068201e_4_k_cu_10bd5991_1421254cuda3std6ranges3__45__cpo6cbeginE[1];
.global .align 1 .b8 _ZN41_INTERNAL_0068201e_4_k_cu_10bd5991_1421254cuda3std6ranges3__45__cpo4cendE[1];
.global .align 1 .b8 _ZN41_INTERNAL_0068201e_4_k_cu_10bd5991_1421254cuda3std6ranges3__45__cpo7advanceE[1];
.global .align 1 .b8 _ZN41_INTERNAL_0068201e_4_k_cu_10bd5991_1421254cuda3std6ranges3__45__cpo9iter_swapE[1];
.global .align 1 .b8 _ZN41_INTERNAL_0068201e_4_k_cu_10bd5991_1421254cuda3std6ranges3__45__cpo4nextE[1];
.global .align 1 .b8 _ZN41_INTERNAL_0068201e_4_k_cu_10bd5991_1421254cuda3std6ranges3__45__cpo4prevE[1];
.global .align 1 .b8 _ZN41_INTERNAL_0068201e_4_k_cu_10bd5991_1421254cuda3std6ranges3__45__cpo4dataE[1];
.global .align 1 .b8 _ZN41_INTERNAL_0068201e_4_k_cu_10bd5991_1421254cuda3std6ranges3__45__cpo5cdataE[1];
.global .align 1 .b8 _ZN41_INTERNAL_0068201e_4_k_cu_10bd5991_1421254cuda3std6ranges3__45__cpo4sizeE[1];
.global .align 1 .b8 _ZN41_INTERNAL_0068201e_4_k_cu_10bd5991_1421254cuda3std6ranges3__45__cpo5ssizeE[1];
.global .align 1 .b8 _ZN41_INTERNAL_0068201e_4_k_cu_10bd5991_1421254cuda3std6ranges3__45__cpo8distanceE[1];
.global .align 1 .b8 _ZN41_INTERNAL_0068201e_4_k_cu_10bd5991_1421256thrust24THRUST_300001_SM_1000_NS8cuda_cub3parE[1];
.global .align 1 .b8 _ZN41_INTERNAL_0068201e_4_k_cu_10bd5991_1421256thrust24THRUST_300001_SM_1000_NS8cuda_cub10par_nosyncE[1];
.global .align 1 .b8 _ZN41_INTERNAL_0068201e_4_k_cu_10bd5991_1421256thrust24THRUST_300001_SM_1000_NS6system6detail10sequential3seqE[1];
.global .align 1 .b8 _ZN41_INTERNAL_0068201e_4_k_cu_10bd5991_1421256thrust24THRUST_300001_SM_1000_NS12placeholders2_1E[1];
.global .align 1 .b8 _ZN41_INTERNAL_0068201e_4_k_cu_10bd5991_1421256thrust24THRUST_300001_SM_1000_NS12placeholders2_2E[1];
.global .align 1 .b8 _ZN41_INTERNAL_0068201e_4_k_cu_10bd5991_1421256thrust24THRUST_300001_SM_1000_NS12placeholders2_3E[1];
.global .align 1 .b8 _ZN41_INTERNAL_0068201e_4_k_cu_10bd5991_1421256thrust24THRUST_300001_SM_1000_NS12placeholders2_4E[1];
.global .align 1 .b8 _ZN41_INTERNAL_0068201e_4_k_cu_10bd5991_1421256thrust24THRUST_300001_SM_1000_NS12placeholders2_5E[1];
.global .align 1 .b8 _ZN41_INTERNAL_0068201e_4_k_cu_10bd5991_1421256thrust24THRUST_300001_SM_1000_NS12placeholders2_6E[1];
.global .align 1 .b8 _ZN41_INTERNAL_0068201e_4_k_cu_10bd5991_1421256thrust24THRUST_300001_SM_1000_NS12placeholders2_7E[1];
.global .align 1 .b8 _ZN41_INTERNAL_0068201e_4_k_cu_10bd5991_1421256thrust24THRUST_300001_SM_1000_NS12placeholders2_8E[1];
.global .align 1 .b8 _ZN41_INTERNAL_0068201e_4_k_cu_10bd5991_1421256thrust24THRUST_300001_SM_1000_NS12placeholders2_9E[1];
.global .align 1 .b8 _ZN41_INTERNAL_0068201e_4_k_cu_10bd5991_1421256thrust24THRUST_300001_SM_1000_NS12placeholders3_10E[1];
.global .align 1 .b8 _ZN41_INTERNAL_0068201e_4_k_cu_10bd5991_1421256thrust24THRUST_300001_SM_1000_NS3seqE[1];

.visible .entry _ZN3cub18CUB_300001_SM_10006detail11EmptyKernelIvEEvv()
{


	ret;

}


// ===== COMPILED SASS (sm_100) =====

	.target	sm_100

	.elftype	@"ET_EXEC"


//--------------------- .note.nv.tkinfo           --------------------------
	.section	.note.nv.tkinfo,"",@"SHT_NOTE"
	.sectionflags	@"SHF_NOTE_NV_TKINFO"
	.tkinfo
        /*0018*/ 	.word	0x00000002
        /*0030*/ 	.string	""
        /*0030*/ 	.string	"ptxas"
        /*0030*/ 	.string	"Cuda compilation tools, release 13.0, V13.0.88"
        /*0030*/ 	.string	"Build cuda_13.0.r13.0/compiler.36424714_0"
        /*0030*/ 	.string	"-arch sm_100 -m 64 "



//--------------------- .note.nv.cuinfo           --------------------------
	.section	.note.nv.cuinfo,"",@"SHT_NOTE"
	.sectionflags	@"SHF_NOTE_NV_CUINFO"
        /*0018*/ 	.short	0x0002
        /*001a*/ 	.short	0x0064
        /*001c*/ 	.short	0x0082
	.zero		2


//--------------------- .nv.info                  --------------------------
	.section	.nv.info,"",@"SHT_CUDA_INFO"
	.align	4


	//----- nvinfo : EIATTR_REGCOUNT
	.align		4
        /*0000*/ 	.byte	0x04, 0x2f
        /*0002*/ 	.short	(.L_44 - .L_43)
	.align		4
.L_43:
        /*0004*/ 	.word	index@(_ZN3cub18CUB_300001_SM_10006detail11EmptyKernelIvEEvv)
        /*0008*/ 	.word	0x00000004


	//----- nvinfo : EIATTR_FRAME_SIZE
	.align		4
.L_44:
        /*000c*/ 	.byte	0x04, 0x11
        /*000e*/ 	.short	(.L_46 - .L_45)
	.align		4
.L_45:
        /*0010*/ 	.word	index@(_ZN3cub18CUB_300001_SM_10006detail11EmptyKernelIvEEvv)
        /*0014*/ 	.word	0x00000000


	//----- nvinfo : EIATTR_MIN_STACK_SIZE
	.align		4
.L_46:
        /*0018*/ 	.byte	0x04, 0x12
        /*001a*/ 	.short	(.L_48 - .L_47)
	.align		4
.L_47:
        /*001c*/ 	.word	index@(_ZN3cub18CUB_300001_SM_10006detail11EmptyKernelIvEEvv)
        /*0020*/ 	.word	0x00000000
.L_48:


//--------------------- .nv.compat                --------------------------
	.section	.nv.compat,"",@"SHT_CUDA_COMPAT_INFO"
	.align	4
        /*0000*/ 	.byte	0x02, 0x09, 0x00, 0x00, 0x02, 0x02, 0x01, 0x00, 0x02, 0x05, 0x05, 0x00, 0x03, 0x07, 0x01, 0x01
        /*0010*/ 	.byte	0x02, 0x03, 0x00, 0x00, 0x02, 0x06, 0x01, 0x00, 0x04, 0x0b, 0x08, 0x00, 0x09, 0x00, 0x00, 0x00
        /*0020*/ 	.byte	0x00, 0x00, 0x00, 0x00


//--------------------- .nv.info._ZN3cub18CUB_300001_SM_10006detail11EmptyKernelIvEEvv --------------------------
	.section	.nv.info._ZN3cub18CUB_300001_SM_10006detail11EmptyKernelIvEEvv,"",@"SHT_CUDA_INFO"
	.sectionflags	@""
	.align	4


	//----- nvinfo : EIATTR_CUDA_API_VERSION
	.align		4
        /*0000*/ 	.byte	0x04, 0x37
        /*0002*/ 	.short	(.L_50 - .L_49)
.L_49:
        /*0004*/ 	.word	0x00000082


	//----- nvinfo : EIATTR_SPARSE_MMA_MASK
	.align		4
.L_50:
        /*0008*/ 	.byte	0x03, 0x50
        /*000a*/ 	.short	0x0000


	//----- nvinfo : EIATTR_MAXREG_COUNT
	.align		4
        /*000c*/ 	.byte	0x03, 0x1b
        /*000e*/ 	.short	0x00ff


	//----- nvinfo : EIATTR_MERCURY_ISA_VERSION
	.align		4
        /*0010*/ 	.byte	0x03, 0x5f
        /*0012*/ 	.short	0x0101


	//----- nvinfo : EIATTR_VRC_CTA_INIT_COUNT
	.align		4
        /*0014*/ 	.byte	0x02, 0x4a
	.zero		1
	.zero		1


	//----- nvinfo : EIATTR_EXIT_INSTR_OFFSETS
	.align		4
        /*0018*/ 	.byte	0x04, 0x1c
        /*001a*/ 	.short	(.L_52 - .L_51)


	//   ....[0]....
.L_51:
        /*001c*/ 	.word	0x00000010


	//----- nvinfo : EIATTR_SW_WAR
	.align		4
.L_52:
        /*0020*/ 	.byte	0x04, 0x36
        /*0022*/ 	.short	(.L_54 - .L_53)
.L_53:
        /*0024*/ 	.word	0x00000008
.L_54:


//--------------------- .nv.callgraph             --------------------------
	.section	.nv.callgraph,"",@"SHT_CUDA_CALLGRAPH"
	.align	4
	.sectionentsize	8
	.align		4
        /*0000*/ 	.word	0x00000000
	.align		4
        /*0004*/ 	.word	0xffffffff
	.align		4
        /*0008*/ 	.word	0x00000000
	.align		4
        /*000c*/ 	.word	0xfffffffe
	.align		4
        /*0010*/ 	.word	0x00000000
	.align		4
        /*0014*/ 	.word	0xfffffffd
	.align		4
        /*0018*/ 	.word	0x00000000
	.align		4
        /*001c*/ 	.word	0xfffffffc


//--------------------- .nv.constant4             --------------------------
	.section	.nv.constant4,"a",@progbits
	.align	8
	.align		8
.nv.constant4:
        /*0000*/ 	.dword	_ZN41_INTERNAL_0068201e_4_k_cu_10bd5991_1424194cuda3std3__45__cpo5beginE
	.align		8
        /*0008*/ 	.dword	_ZN41_INTERNAL_0068201e_4_k_cu_10bd5991_1424194cuda3std3__45__cpo3endE
	.align		8
        /*0010*/ 	.dword	_ZN41_INTERNAL_0068201e_4_k_cu_10bd5991_1424194cuda3std3__45__cpo6cbeginE
	.align		8
        /*0018*/ 	.dword	_ZN41_INTERNAL_0068201e_4_k_cu_10bd5991_1424194cuda3std3__45__cpo4cendE
	.align		8
        /*0020*/ 	.dword	_ZN41_INTERNAL_0068201e_4_k_cu_10bd5991_1424194cuda3std3__45__cpo6rbeginE
	.align		8
        /*0028*/ 	.dword	_ZN41_INTERNAL_0068201e_4_k_cu_10bd5991_1424194cuda3std3__45__cpo4rendE
	.align		8
        /*0030*/ 	.dword	_ZN41_INTERNAL_0068201e_4_k_cu_10bd5991_1424194cuda3std3__45__cpo7crbeginE
	.align		8
        /*0038*/ 	.dword	_ZN41_INTERNAL_0068201e_4_k_cu_10bd5991_1424194cuda3std3__45__cpo5crendE
	.align		8
        /*0040*/ 	.dword	_ZN41_INTERNAL_0068201e_4_k_cu_10bd5991_1424194cuda3std3__443_GLOBAL__N__0068201e_4_k_cu_10bd5991_1424196ignoreE
	.align		8
        /*0048*/ 	.dword	_ZN41_INTERNAL_0068201e_4_k_cu_10bd5991_1424194cuda3std3__419piecewise_constructE
	.align		8
        /*0050*/ 	.dword	_ZN41_INTERNAL_0068201e_4_k_cu_10bd5991_1424194cuda3std3__48in_placeE
	.align		8
        /*0058*/ 	.dword	_ZN41_INTERNAL_0068201e_4_k_cu_10bd5991_1424194cuda3std3__420unreachable_sentinelE
	.align		8
        /*0060*/ 	.dword	_ZN41_INTERNAL_0068201e_4_k_cu_10bd5991_1424194cuda3std3__47nulloptE
	.align		8
        /*0068*/ 	.dword	_ZN41_INTERNAL_0068201e_4_k_cu_10bd5991_1424194cuda3std3__48unexpectE
	.align		8
        /*0070*/ 	.dword	_ZN41_INTERNAL_0068201e_4_k_cu_10bd5991_1424194cuda3std6ranges3__45__cpo4swapE
	.align		8
        /*0078*/ 	.dword	_ZN41_INTERNAL_0068201e_4_k_cu_10bd5991_1424194cuda3std6ranges3__45__cpo9iter_moveE
	.align		8
        /*0080*/ 	.dword	_ZN41_INTERNAL_0068201e_4_k_cu_10bd5991_1424194cuda3std6ranges3__45__cpo5beginE
	.align		8
        /*0088*/ 	.dword	_ZN41_INTERNAL_0068201e_4_k_cu_10bd5991_1424194cuda3std6ranges3__45__cpo3endE
	.align		8
        /*0090*/ 	.dword	_ZN41_INTERNAL_0068201e_4_k_cu_10bd5991_1424194cuda3std6ranges3__45__cpo6cbeginE
	.align		8
        /*0098*/ 	.dword	_ZN41_INTERNAL_0068201e_4_k_cu_10bd5991_1424194cuda3std6ranges3__45__cpo4cendE
	.align		8
        /*00a0*/ 	.dword	_ZN41_INTERNAL_0068201e_4_k_cu_10bd5991_1424194cuda3std6ranges3__45__cpo7advanceE
	.align		8
        /*00a8*/ 	.dword	_ZN41_INTERNAL_0068201e_4_k_cu_10bd5991_1424194cuda3std6ranges3__45__cpo9iter_swapE
	.align		8
        /*00b0*/ 	.dword	_ZN41_INTERNAL_0068201e_4_k_cu_10bd5991_1424194cuda3std6ranges3__45__cpo4nextE
	.align		8
        /*00b8*/ 	.dword	_ZN41_INTERNAL_0068201e_4_k_cu_10bd5991_1424194cuda3std6ranges3__45__cpo4prevE
	.align		8
        /*00c0*/ 	.dword	_ZN41_INTERNAL_0068201e_4_k_cu_10bd5991_1424194cuda3std6ranges3__45__cpo4dataE
	.align		8
        /*00c8*/ 	.dword	_ZN41_INTERNAL_0068201e_4_k_cu_10bd5991_1424194cuda3std6ranges3__45__cpo5cdataE
	.align		8
        /*00d0*/ 	.dword	_ZN41_INTERNAL_0068201e_4_k_cu_10bd5991_1424194cuda3std6ranges3__45__cpo4sizeE
	.align		8
        /*00d8*/ 	.dword	_ZN41_INTERNAL_0068201e_4_k_cu_10bd5991_1424194cuda3std6ranges3__45__cpo5ssizeE
	.align		8
        /*00e0*/ 	.dword	_ZN41_INTERNAL_0068201e_4_k_cu_10bd5991_1424194cuda3std6ranges3__45__cpo8distanceE
	.align		8
        /*00e8*/ 	.dword	_ZN41_INTERNAL_0068201e_4_k_cu_10bd5991_1424196thrust24THRUST_300001_SM_1000_NS8cuda_cub3parE
	.align		8
        /*00f0*/ 	.dword	_ZN41_INTERNAL_0068201e_4_k_cu_10bd5991_1424196thrust24THRUST_300001_SM_1000_NS8cuda_cub10par_nosyncE
	.align		8
        /*00f8*/ 	.dword	_ZN41_INTERNAL_0068201e_4_k_cu_10bd5991_1424196thrust24THRUST_300001_SM_1000_NS6system6detail10sequential3seqE
	.align		8
        /*0100*/ 	.dword	_ZN41_INTERNAL_0068201e_4_k_cu_10bd5991_1424196thrust24THRUST_300001_SM_1000_NS12placeholders2_1E
	.align		8
        /*0108*/ 	.dword	_ZN41_INTERNAL_0068201e_4_k_cu_10bd5991_1424196thrust24THRUST_300001_SM_1000_NS12placeholders2_2E
	.align		8
        /*0110*/ 	.dword	_ZN41_INTERNAL_0068201e_4_k_cu_10bd5991_1424196thrust24THRUST_300001_SM_1000_NS12placeholders2_3E
	.align		8
        /*0118*/ 	.dword	_ZN41_INTERNAL_0068201e_4_k_cu_10bd5991_1424196thrust24THRUST_300001_SM_1000_NS12placeholders2_4E
	.align		8
        /*0120*/ 	.dword	_ZN41_INTERNAL_0068201e_4_k_cu_10bd5991_1424196thrust24THRUST_300001_SM_1000_NS12placeholders2_5E
	.align		8
        /*0128*/ 	.dword	_ZN41_INTERNAL_0068201e_4_k_cu_10bd5991_1424196thrust24THRUST_300001_SM_1000_NS12placeholders2_6E
	.align		8
        /*0130*/ 	.dword	_ZN41_INTERNAL_0068201e_4_k_cu_10bd5991_1424196thrust24THRUST_300001_SM_1000_NS12placeholders2_7E
	.align		8
        /*0138*/ 	.dword	_ZN41_INTERNAL_0068201e_4_k_cu_10bd5991_1424196thrust24THRUST_300001_SM_1000_NS12placeholders2_8E
	.align		8
        /*0140*/ 	.dword	_ZN41_INTERNAL_0068201e_4_k_cu_10bd5991_1424196thrust24THRUST_300001_SM_1000_NS12placeholders2_9E
	.align		8
        /*0148*/ 	.dword	_ZN41_INTERNAL_0068201e_4_k_cu_10bd5991_1424196thrust24THRUST_300001_SM_1000_NS12placeholders3_10E
	.align		8
        /*0150*/ 	.dword	_ZN41_INTERNAL_0068201e_4_k_cu_10bd5991_1424196thrust24THRUST_300001_SM_1000_NS3seqE


//--------------------- .text._ZN3cub18CUB_300001_SM_10006detail11EmptyKernelIvEEvv --------------------------
	.section	.text._ZN3cub18CUB_300001_SM_10006detail11EmptyKernelIvEEvv,"ax",@progbits
	.align	128
        .global         _ZN3cub18CUB_300001_SM_10006detail11EmptyKernelIvEEvv
        .type           _ZN3cub18CUB_300001_SM_10006detail11EmptyKernelIvEEvv,@function
        .size           _ZN3cub18CUB_300001_SM_10006detail11EmptyKernelIvEEvv,(.L_x_1 - _ZN3cub18CUB_300001_SM_10006detail11EmptyKernelIvEEvv)
        .other          _ZN3cub18CUB_300001_SM_10006detail11EmptyKernelIvEEvv,@"STO_CUDA_ENTRY STV_DEFAULT"
_ZN3cub18CUB_300001_SM_10006detail11EmptyKernelIvEEvv:
.text._ZN3cub18CUB_300001_SM_10006detail11EmptyKernelIvEEvv:
[----:B------:R-:W-:Y:S01]  /*0000*/  LDC R1, c[0x0][0x37c] ;  /* 0x0000df00ff017b82 */ /* 0x000fe20000000800 */
[----:B------:R-:W-:Y:S05]  /*0010*/  EXIT ;  /* 0x000000000000794d */ /* 0x000fea0003800000 */
.L_x_0:
[----:B------:R-:W-:-:S00]  /*0020*/  BRA `(.L_x_0) ;  /* 0xfffffffc00fc7947 */ /* 0x000fc0000383ffff */
[----:B------:R-:W-:-:S00]  /*0030*/  NOP ;  /* 0x0000000000007918 */ /* 0x000fc00000000000 */
        /* <DEDUP_REMOVED lines=12> */
.L_x_1:


//--------------------- .nv.shared.reserved.0     --------------------------
	.section	.nv.shared.reserved.0,"aw",@nobits
	.weak		__nv_reservedSMEM_offset_0_alias
	.size		__nv_reservedSMEM_offset_0_alias, 0, 64
	.other		__nv_reservedSMEM_offset_0_alias,@"STO_CUDA_RESERVED_SHARED STV_DEFAULT"
__nv_reservedSMEM_offset_0_alias:
	.zero		0
	.zero		64


//--------------------- .nv.global                --------------------------
	.section	.nv.global,"aw",@nobits
.nv.global:
	.type		_ZN41_INTERNAL_0068201e_4_k_cu_10bd5991_1424196thrust24THRUST_300001_SM_1000_NS3seqE,@object
	.size		_ZN41_INTERNAL_0068201e_4_k_cu_10bd5991_1424196thrust24THRUST_300001_SM_1000_NS3seqE,(_ZN41_INTERNAL_0068201e_4_k_cu_10bd5991_1424194cuda3std3__48in_placeE - _ZN41_INTERNAL_0068201e_4_k_cu_10bd5991_1424196thrust24THRUST_300001_SM_1000_NS3seqE)
_ZN41_INTERNAL_0068201e_4_k_cu_10bd5991_1424196thrust24THRUST_300001_SM_1000_NS3seqE:
	.zero		1
	.type		_ZN41_INTERNAL_0068201e_4_k_cu_10bd5991_1424194cuda3std3__48in_placeE,@object
	.size		_ZN41_INTERNAL_0068201e_4_k_cu_10bd5991_1424194cuda3std3__48in_placeE,(_ZN41_INTERNAL_0068201e_4_k_cu_10bd5991_1424194cuda3std6ranges3__45__cpo4sizeE - _ZN41_INTERNAL_0068201e_4_k_cu_10bd5991_1424194cuda3std3__48in_placeE)
_ZN41_INTERNAL_0068201e_4_k_cu_10bd5991_1424194cuda3std3__48in_placeE:
	.zero		1
	.type		_ZN41_INTERNAL_0068201e_4_k_cu_10bd5991_1424194cuda3std6ranges3__45__cpo4sizeE,@object
	.size		_ZN41_INTERNAL_0068201e_4_k_cu_10bd5991_1424194cuda3std6ranges3__45__cpo4sizeE,(_ZN41_INTERNAL_0068201e_4_k_cu_10bd5991_1424196thrust24THRUST_300001_SM_1000_NS12placeholders2_3E - _ZN41_INTERNAL_0068201e_4_k_cu_10bd5991_1424194cuda3std6ranges3__45__cpo4sizeE)
_ZN41_INTERNAL_0068201e_4_k_cu_10bd5991_1424194cuda3std6ranges3__45__cpo4sizeE:
	.zero		1
	.type		_ZN41_INTERNAL_0068201e_4_k_cu_10bd5991_1424196thrust24THRUST_300001_SM_1000_NS12placeholders2_3E,@object
	.size		_ZN41_INTERNAL_0068201e_4_k_cu_10bd5991_1424196thrust24THRUST_300001_SM_1000_NS12placeholders2_3E,(_ZN41_INTERNAL_0068201e_4_k_cu_10bd5991_1424194cuda3std3__45__cpo6cbeginE - _ZN41_INTERNAL_0068201e_4_k_cu_10bd5991_1424196thrust24THRUST_300001_SM_1000_NS12placeholders2_3E)
_ZN41_INTERNAL_0068201e_4_k_cu_10bd5991_1424196thrust24THRUST_300001_SM_1000_NS12placeholders2_3E:
	.zero		1
	.type		_ZN41_INTERNAL_0068201e_4_k_cu_10bd5991_1424194cuda3std3__45__cpo6cbeginE,@object
	.size		_ZN41_INTERNAL_0068201e_4_k_cu_10bd5991_1424194cuda3std3__45__cpo6cbeginE,(_ZN41_INTERNAL_0068201e_4_k_cu_10bd5991_1424194cuda3std6ranges3__45__cpo6cbeginE - _ZN41_INTERNAL_0068201e_4_k_cu_10bd5991_1424194cuda3std3__45__cpo6cbeginE)
_ZN41_INTERNAL_0068201e_4_k_cu_10bd5991_1424194cuda3std3__45__cpo6cbeginE:
	.zero		1
	.type		_ZN41_INTERNAL_0068201e_4_k_cu_10bd5991_1424194cuda3std6ranges3__45__cpo6cbeginE,@object
	.size		_ZN41_INTERNAL_0068201e_4_k_cu_10bd5991_1424194cuda3std6ranges3__45__cpo6cbeginE,(_ZN41_INTERNAL_0068201e_4_k_cu_10bd5991_1424196thrust24THRUST_300001_SM_1000_NS12placeholders2_7E - _ZN41_INTERNAL_0068201e_4_k_cu_10bd5991_1424194cuda3std6ranges3__45__cpo6cbeginE)
_ZN41_INTERNAL_0068201e_4_k_cu_10bd5991_1424194cuda3std6ranges3__45__cpo6cbeginE:
	.zero		1
	.type		_ZN41_INTERNAL_0068201e_4_k_cu_10bd5991_1424196thrust24THRUST_300001_SM_1000_NS12placeholders2_7E,@object
	.size		_ZN41_INTERNAL_0068201e_4_k_cu_10bd5991_1424196thrust24THRUST_300001_SM_1000_NS12placeholders2_7E,(_ZN41_INTERNAL_0068201e_4_k_cu_10bd5991_1424194cuda3std3__45__cpo7crbeginE - _ZN41_INTERNAL_0068201e_4_k_cu_10bd5991_1424196thrust24THRUST_300001_SM_1000_NS12placeholders2_7E)
_ZN41_INTERNAL_0068201e_4_k_cu_10bd5991_1424196thrust24THRUST_300001_SM_1000_NS12placeholders2_7E:
	.zero		1
	.type		_ZN41_INTERNAL_0068201e_4_k_cu_10bd5991_1424194cuda3std3__45__cpo7crbeginE,@object
	.size		_ZN41_INTERNAL_0068201e_4_k_cu_10bd5991_1424194cuda3std3__45__cpo7crbeginE,(_ZN41_INTERNAL_0068201e_4_k_cu_10bd5991_1424194cuda3std6ranges3__45__cpo4nextE - _ZN41_INTERNAL_0068201e_4_k_cu_10bd5991_1424194cuda3std3__45__cpo7crbeginE)
_ZN41_INTERNAL_0068201e_4_k_cu_10bd5991_1424194cuda3std3__45__cpo7crbeginE:
	.zero		1
	.type		_ZN41_INTERNAL_0068201e_4_k_cu_10bd5991_1424194cuda3std6ranges3__45__cpo4nextE,@object
	.size		_ZN41_INTERNAL_0068201e_4_k_cu_10bd5991_1424194cuda3std6ranges3__45__cpo4nextE,(_ZN41_INTERNAL_0068201e_4_k_cu_10bd5991_1424194cuda3std6ranges3__45__cpo4swapE - _ZN41_INTERNAL_0068201e_4_k_cu_10bd5991_1424194cuda3std6ranges3__45__cpo4nextE)
_ZN41_INTERNAL_0068201e_4_k_cu_10bd5991_1424194cuda3std6ranges3__45__cpo4nextE:
	.zero		1
	.type		_ZN41_INTERNAL_0068201e_4_k_cu_10bd5991_1424194cuda3std6ranges3__45__cpo4swapE,@object
	.size		_ZN41_INTERNAL_0068201e_4_k_cu_10bd5991_1424194cuda3std6ranges3__45__cpo4swapE,(_ZN41_INTERNAL_0068201e_4_k_cu_10bd5991_1424196thrust24THRUST_300001_SM_1000_NS8cuda_cub10par_nosyncE - _ZN41_INTERNAL_0068201e_4_k_cu_10bd5991_1424194cuda3std6ranges3__45__cpo4swapE)
_ZN41_INTERNAL_0068201e_4_k_cu_10bd5991_1424194cuda3std6ranges3__45__cpo4swapE:
	.zero		1
	.type		_ZN41_INTERNAL_0068201e_4_k_cu_10bd5991_1424196thrust24THRUST_300001_SM_1000_NS8cuda_cub10par_nosyncE,@object
	.size		_ZN41_INTERNAL_0068201e_4_k_cu_10bd5991_1424196thrust24THRUST_300001_SM_1000_NS8cuda_cub10par_nosyncE,(_ZN41_INTERNAL_0068201e_4_k_cu_10bd5991_1424196thrust24THRUST_300001_SM_1000_NS12placeholders2_9E - _ZN41_INTERNAL_0068201e_4_k_cu_10bd5991_1424196thrust24THRUST_300001_SM_1000_NS8cuda_cub10par_nosyncE)
_ZN41_INTERNAL_0068201e_4_k_cu_10bd5991_1424196thrust24THRUST_300001_SM_1000_NS8cuda_cub10par_nosyncE:
	.zero		1
	.type		_ZN41_INTERNAL_0068201e_4_k_cu_10bd5991_1424196thrust24THRUST_300001_SM_1000_NS12placeholders2_9E,@object
	.size		_ZN41_INTERNAL_0068201e_4_k_cu_10bd5991_1424196thrust24THRUST_300001_SM_1000_NS12placeholders2_9E,(_ZN41_INTERNAL_0068201e_4_k_cu_10bd5991_1424194cuda3std3__443_GLOBAL__N__0068201e_4_k_cu_10bd5991_1424196ignoreE - _ZN41_INTERNAL_0068201e_4_k_cu_10bd5991_1424196thrust24THRUST_300001_SM_1000_NS12placeholders2_9E)
_ZN41_INTERNAL_0068201e_4_k_cu_10bd5991_1424196thrust24THRUST_300001_SM_1000_NS12placeholders2_9E:
	.zero		1
	.type		_ZN41_INTERNAL_0068201e_4_k_cu_10bd5991_1424194cuda3std3__443_GLOBAL__N__0068201e_4_k_cu_10bd5991_1424196ignoreE,@object
	.size		_ZN41_INTERNAL_0068201e_4_k_cu_10bd5991_1424194cuda3std3__443_GLOBAL__N__0068201e_4_k_cu_10bd5991_1424196ignoreE,(_ZN41_INTERNAL_0068201e_4_k_cu_10bd5991_1424194cuda3std6ranges3__45__cpo4dataE - _ZN41_INTERNAL_0068201e_4_k_cu_10bd5991_1424194cuda3std3__443_GLOBAL__N__0068201e_4_k_cu_10bd5991_1424196ignoreE)
_ZN41_INTERNAL_0068201e_4_k_cu_10bd5991_1424194cuda3std3__443_GLOBAL__N__0068201e_4_k_cu_10bd5991_1424196ignoreE:
	.zero		1
	.type		_ZN41_INTERNAL_0068201e_4_k_cu_10bd5991_1424194cuda3std6ranges3__45__cpo4dataE,@object
	.size		_ZN41_INTERNAL_0068201e_4_k_cu_10bd5991_1424194cuda3std6ranges3__45__cpo4dataE,(_ZN41_INTERNAL_0068201e_4_k_cu_10bd5991_1424196thrust24THRUST_300001_SM_1000_NS12placeholders2_1E - _ZN41_INTERNAL_0068201e_4_k_cu_10bd5991_1424194cuda3std6ranges3__45__cpo4dataE)
_ZN41_INTERNAL_0068201e_4_k_cu_10bd5991_1424194cuda3std6ranges3__45__cpo4dataE:
	.zero		1
	.type		_ZN41_INTERNAL_0068201e_4_k_cu_10bd5991_1424196thrust24THRUST_300001_SM_1000_NS12placeholders2_1E,@object
	.size		_ZN41_INTERNAL_0068201e_4_k_cu_10bd5991_1424196thrust24THRUST_300001_SM_1000_NS12placeholders2_1E,(_ZN41_INTERNAL_0068201e_4_k_cu_10bd5991_1424194cuda3std3__45__cpo5beginE - _ZN41_INTERNAL_0068201e_4_k_cu_10bd5991_1424196thrust24THRUST_300001_SM_1000_NS12placeholders2_1E)
_ZN41_INTERNAL_0068201e_4_k_cu_10bd5991_1424196thrust24THRUST_300001_SM_1000_NS12placeholders2_1E:
	.zero		1
	.type		_ZN41_INTERNAL_0068201e_4_k_cu_10bd5991_1424194cuda3std3__45__cpo5beginE,@object
	.size		_ZN41_INTERNAL_0068201e_4_k_cu_10bd5991_1424194cuda3std3__45__cpo5beginE,(_ZN41_INTERNAL_0068201e_4_k_cu_10bd5991_1424194cuda3std6ranges3__45__cpo5beginE - _ZN41_INTERNAL_0068201e_4_k_cu_10bd5991_1424194cuda3std3__45__cpo5beginE)
_ZN41_INTERNAL_0068201e_4_k_cu_10bd5991_1424194cuda3std3__45__cpo5beginE:
	.zero		1
	.type		_ZN41_INTERNAL_0068201e_4_k_cu_10bd5991_1424194cuda3std6ranges3__45__cpo5beginE,@object
	.size		_ZN41_INTERNAL_0068201e_4_k_cu_10bd5991_1424194cuda3std6ranges3__45__cpo5beginE,(_ZN41_INTERNAL_0068201e_4_k_cu_10bd5991_1424196thrust24THRUST_300001_SM_1000_NS12placeholders2_5E - _ZN41_INTERNAL_0068201e_4_k_cu_10bd5991_1424194cuda3std6ranges3__45__cpo5beginE)
_ZN41_INTERNAL_0068201e_4_k_cu_10bd5991_1424194cuda3std6ranges3__45__cpo5beginE:
	.zero		1
	.type		_ZN41_INTERNAL_0068201e_4_k_cu_10bd5991_1424196thrust24THRUST_300001_SM_1000_NS12placeholders2_5E,@object
	.size		_ZN41_INTERNAL_0068201e_4_k_cu_10bd5991_1424196thrust24THRUST_300001_SM_1000_NS12placeholders2_5E,(_ZN41_INTERNAL_0068201e_4_k_cu_10bd5991_1424194cuda3std3__45__cpo6rbeginE - _ZN41_INTERNAL_0068201e_4_k_cu_10bd5991_1424196thrust24THRUST_300001_SM_1000_NS12placeholders2_5E)
_ZN41_INTERNAL_0068201e_4_k_cu_10bd5991_1424196thrust24THRUST_300001_SM_1000_NS12placeholders2_5E:
	.zero		1
	.type		_ZN41_INTERNAL_0068201e_4_k_cu_10bd5991_1424194cuda3std3__45__cpo6rbeginE,@object
	.size		_ZN41_INTERNAL_0068201e_4_k_cu_10bd5991_1424194cuda3std3__45__cpo6rbeginE,(_ZN41_INTERNAL_0068201e_4_k_cu_10bd5991_1424194cuda3std6ranges3__45__cpo7advanceE - _ZN41_INTERNAL_0068201e_4_k_cu_10bd5991_1424194cuda3std3__45__cpo6rbeginE)
_ZN41_INTERNAL_0068201e_4_k_cu_10bd5991_1424194cuda3std3__45__cpo6rbeginE:
	.zero		1
	.type		_ZN41_INTERNAL_0068201e_4_k_cu_10bd5991_1424194cuda3std6ranges3__45__cpo7advanceE,@object
	.size		_ZN41_INTERNAL_0068201e_4_k_cu_10bd5991_1424194cuda3std6ranges3__45__cpo7advanceE,(_ZN41_INTERNAL_0068201e_4_k_cu_10bd5991_1424194cuda3std3__47nulloptE - _ZN41_INTERNAL_0068201e_4_k_cu_10bd5991_1424194cuda3std6ranges3__45__cpo7advanceE)
_ZN41_INTERNAL_0068201e_4_k_cu_10bd5991_1424194cuda3std6ranges3__45__cpo7advanceE:
	.zero		1
	.type		_ZN41_INTERNAL_0068201e_4_k_cu_10bd5991_1424194cuda3std3__47nulloptE,@object
	.size		_ZN41_INTERNAL_0068201e_4_k_cu_10bd5991_1424194cuda3std3__47nulloptE,(_ZN41_INTERNAL_0068201e_4_k_cu_10bd5991_1424194cuda3std6ranges3__45__cpo8distanceE - _ZN41_INTERNAL_0068201e_4_k_cu_10bd5991_1424194cuda3std3__47nulloptE)
_ZN41_INTERNAL_0068201e_4_k_cu_10bd5991_1424194cuda3std3__47nulloptE:
	.zero		1
	.type		_ZN41_INTERNAL_0068201e_4_k_cu_10bd5991_1424194cuda3std6ranges3__45__cpo8distanceE,@object
	.size		_ZN41_INTERNAL_0068201e_4_k_cu_10bd5991_1424194cuda3std6ranges3__45__cpo8distanceE,(_ZN41_INTERNAL_0068201e_4_k_cu_10bd5991_1424196thrust24THRUST_300001_SM_1000_NS12placeholders3_10E - _ZN41_INTERNAL_0068201e_4_k_cu_10bd5991_1424194cuda3std6ranges3__45__cpo8distanceE)
_ZN41_INTERNAL_0068201e_4_k_cu_10bd5991_1424194cuda3std6ranges3__45__cpo8distanceE:
	.zero		1
	.type		_ZN41_INTERNAL_0068201e_4_k_cu_10bd5991_1424196thrust24THRUST_300001_SM_1000_NS12placeholders3_10E,@object
	.size		_ZN41_INTERNAL_0068201e_4_k_cu_10bd5991_1424196thrust24THRUST_300001_SM_1000_NS12placeholders3_10E,(_ZN41_INTERNAL_0068201e_4_k_cu_10bd5991_1424194cuda3std3__419piecewise_constructE - _ZN41_INTERNAL_0068201e_4_k_cu_10bd5991_1424196thrust24THRUST_300001_SM_1000_NS12placeholders3_10E)
_ZN41_INTERNAL_0068201e_4_k_cu_10bd5991_1424196thrust24THRUST_300001_SM_1000_NS12placeholders3_10E:
	.zero		1
	.type		_ZN41_INTERNAL_0068201e_4_k_cu_10bd5991_1424194cuda3std3__419piecewise_constructE,@object
	.size		_ZN41_INTERNAL_0068201e_4_k_cu_10bd5991_1424194cuda3std3__419piecewise_constructE,(_ZN41_INTERNAL_0068201e_4_k_cu_10bd5991_1424194cuda3std6ranges3__45__cpo5cdataE - _ZN41_INTERNAL_0068201e_4_k_cu_10bd5991_1424194cuda3std3__419piecewise_constructE)
_ZN41_INTERNAL_0068201e_4_k_cu_10bd5991_1424194cuda3std3__419piecewise_constructE:
	.zero		1
	.type		_ZN41_INTERNAL_0068201e_4_k_cu_10bd5991_1424194cuda3std6ranges3__45__cpo5cdataE,@object
	.size		_ZN41_INTERNAL_0068201e_4_k_cu_10bd5991_1424194cuda3std6ranges3__45__cpo5cdataE,(_ZN41_INTERNAL_0068201e_4_k_cu_10bd5991_1424196thrust24THRUST_300001_SM_1000_NS12placeholders2_2E - _ZN41_INTERNAL_0068201e_4_k_cu_10bd5991_1424194cuda3std6ranges3__45__cpo5cdataE)
_ZN41_INTERNAL_0068201e_4_k_cu_10bd5991_1424194cuda3std6ranges3__45__cpo5cdataE:
	.zero		1
	.type		_ZN41_INTERNAL_0068201e_4_k_cu_10bd5991_1424196thrust24THRUST_300001_SM_1000_NS12placeholders2_2E,@object
	.size		_ZN41_INTERNAL_0068201e_4_k_cu_10bd5991_1424196thrust24THRUST_300001_SM_1000_NS12placeholders2_2E,(_ZN41_INTERNAL_0068201e_4_k_cu_10bd5991_1424194cuda3std3__45__cpo3endE - _ZN41_INTERNAL_0068201e_4_k_cu_10bd5991_1424196thrust24THRUST_300001_SM_1000_NS12placeholders2_2E)
_ZN41_INTERNAL_0068201e_4_k_cu_10bd5991_1424196thrust24THRUST_300001_SM_1000_NS12placeholders2_2E:
	.zero		1
	.type		_ZN41_INTERNAL_0068201e_4_k_cu_10bd5991_1424194cuda3std3__45__cpo3endE,@object
	.size		_ZN41_INTERNAL_0068201e_4_k_cu_10bd5991_1424194cuda3std3__45__cpo3endE,(_ZN41_INTERNAL_0068201e_4_k_cu_10bd5991_1424194cuda3std6ranges3__45__cpo3endE - _ZN41_INTERNAL_0068201e_4_k_cu_10bd5991_1424194cuda3std3__45__cpo3endE)
_ZN41_INTERNAL_0068201e_4_k_cu_10bd5991_1424194cuda3std3__45__cpo3endE:
	.zero		1
	.type		_ZN41_INTERNAL_0068201e_4_k_cu_10bd5991_1424194cuda3std6ranges3__45__cpo3endE,@object
	.size		_ZN41_INTERNAL_0068201e_4_k_cu_10bd5991_1424194cuda3std6ranges3__45__cpo3endE,(_ZN41_INTERNAL_0068201e_4_k_cu_10bd5991_1424196thrust24THRUST_300001_SM_1000_NS12placeholders2_6E - _ZN41_INTERNAL_0068201e_4_k_cu_10bd5991_1424194cuda3std6ranges3__45__cpo3endE)
_ZN41_INTERNAL_0068201e_4_k_cu_10bd5991_1424194cuda3std6ranges3__45__cpo3endE:
	.zero		1
	.type		_ZN41_INTERNAL_0068201e_4_k_cu_10bd5991_1424196thrust24THRUST_300001_SM_1000_NS12placeholders2_6E,@object
	.size		_ZN41_INTERNAL_0068201e_4_k_cu_10bd5991_1424196thrust24THRUST_300001_SM_1000_NS12placeholders2_6E,(_ZN41_INTERNAL_0068201e_4_k_cu_10bd5991_1424194cuda3std3__45__cpo4rendE - _ZN41_INTERNAL_0068201e_4_k_cu_10bd5991_1424196thrust24THRUST_300001_SM_1000_NS12placeholders2_6E)
_ZN41_INTERNAL_0068201e_4_k_cu_10bd5991_1424196thrust24THRUST_300001_SM_1000_NS12placeholders2_6E:
	.zero		1
	.type		_ZN41_INTERNAL_0068201e_4_k_cu_10bd5991_1424194cuda3std3__45__cpo4rendE,@object
	.size		_ZN41_INTERNAL_0068201e_4_k_cu_10bd5991_1424194cuda3std3__45__cpo4rendE,(_ZN41_INTERNAL_0068201e_4_k_cu_10bd5991_1424194cuda3std6ranges3__45__cpo9iter_swapE - _ZN41_INTERNAL_0068201e_4_k_cu_10bd5991_1424194cuda3std3__45__cpo4rendE)
_ZN41_INTERNAL_0068201e_4_k_cu_10bd5991_1424194cuda3std3__45__cpo4rendE:
	.zero		1
	.type		_ZN41_INTERNAL_0068201e_4_k_cu_10bd5991_1424194cuda3std6ranges3__45__cpo9iter_swapE,@object
	.size		_ZN41_INTERNAL_0068201e_4_k_cu_10bd5991_1424194cuda3std6ranges3__45__cpo9iter_swapE,(_ZN41_INTERNAL_0068201e_4_k_cu_10bd5991_1424194cuda3std3__48unexpectE - _ZN41_INTERNAL_0068201e_4_k_cu_10bd5991_1424194cuda3std6ranges3__45__cpo9iter_swapE)
_ZN41_INTERNAL_0068201e_4_k_cu_10bd5991_1424194cuda3std6ranges3__45__cpo9iter_swapE:
	.zero		1
	.type		_ZN41_INTERNAL_0068201e_4_k_cu_10bd5991_1424194cuda3std3__48unexpectE,@object
	.size		_ZN41_INTERNAL_0068201e_4_k_cu_10bd5991_1424194cuda3std3__48unexpectE,(_ZN41_INTERNAL_0068201e_4_k_cu_10bd5991_1424196thrust24THRUST_300001_SM_1000_NS8cuda_cub3parE - _ZN41_INTERNAL_0068201e_4_k_cu_10bd5991_1424194cuda3std3__48unexpectE)
_ZN41_INTERNAL_0068201e_4_k_cu_10bd5991_1424194cuda3std3__48unexpectE:
	.zero		1
	.type		_ZN41_INTERNAL_0068201e_4_k_cu_10bd5991_1424196thrust24THRUST_300001_SM_1000_NS8cuda_cub3parE,@object
	.size		_ZN41_INTERNAL_0068201e_4_k_cu_10bd5991_1424196thrust24THRUST_300001_SM_1000_NS8cuda_cub3parE,(_ZN41_INTERNAL_0068201e_4_k_cu_10bd5991_1424196thrust24THRUST_300001_SM_1000_NS12placeholders2_4E - _ZN41_INTERNAL_0068201e_4_k_cu_10bd5991_1424196thrust24THRUST_300001_SM_1000_NS8cuda_cub3parE)
_ZN41_INTERNAL_0068201e_4_k_cu_10bd5991_1424196thrust24THRUST_300001_SM_1000_NS8cuda_cub3parE:
	.zero		1
	.type		_ZN41_INTERNAL_0068201e_4_k_cu_10bd5991_1424196thrust24THRUST_300001_SM_1000_NS12placeholders2_4E,@object
	.size		_ZN41_INTERNAL_0068201e_4_k_cu_10bd5991_1424196thrust24THRUST_300001_SM_1000_NS12placeholders2_4E,(_ZN41_INTERNAL_0068201e_4_k_cu_10bd5991_1424194cuda3std3__45__cpo4cendE - _ZN41_INTERNAL_0068201e_4_k_cu_10bd5991_1424196thrust24THRUST_300001_SM_1000_NS12placeholders2_4E)
_ZN41_INTERNAL_0068201e_4_k_cu_10bd5991_1424196thrust24THRUST_300001_SM_1000_NS12placeholders2_4E:
	.zero		1
	.type		_ZN41_INTERNAL_0068201e_4_k_cu_10bd5991_1424194cuda3std3__45__cpo4cendE,@object
	.size		_ZN41_INTERNAL_0068201e_4_k_cu_10bd5991_1424194cuda3std3__45__cpo4cendE,(_ZN41_INTERNAL_0068201e_4_k_cu_10bd5991_1424194cuda3std6ranges3__45__cpo4cendE - _ZN41_INTERNAL_0068201e_4_k_cu_10bd5991_1424194cuda3std3__45__cpo4cendE)
_ZN41_INTERNAL_0068201e_4_k_cu_10bd5991_1424194cuda3std3__45__cpo4cendE:
	.zero		1
	.type		_ZN41_INTERNAL_0068201e_4_k_cu_10bd5991_1424194cuda3std6ranges3__45__cpo4cendE,@object
	.size		_ZN41_INTERNAL_0068201e_4_k_cu_10bd5991_1424194cuda3std6ranges3__45__cpo4cendE,(_ZN41_INTERNAL_0068201e_4_k_cu_10bd5991_1424194cuda3std3__420unreachable_sentinelE - _ZN41_INTERNAL_0068201e_4_k_cu_10bd5991_1424194cuda3std6ranges3__45__cpo4cendE)
_ZN41_INTERNAL_0068201e_4_k_cu_10bd5991_1424194cuda3std6ranges3__45__cpo4cendE:
	.zero		1
	.type		_ZN41_INTERNAL_0068201e_4_k_cu_10bd5991_1424194cuda3std3__420unreachable_sentinelE,@object
	.size		_ZN41_INTERNAL_0068201e_4_k_cu_10bd5991_1424194cuda3std3__420unreachable_sentinelE,(_ZN41_INTERNAL_0068201e_4_k_cu_10bd5991_1424194cuda3std6ranges3__45__cpo5ssizeE - _ZN41_INTERNAL_0068201e_4_k_cu_10bd5991_1424194cuda3std3__420unreachable_sentinelE)
_ZN41_INTERNAL_0068201e_4_k_cu_10bd5991_1424194cuda3std3__420unreachable_sentinelE:
	.zero		1
	.type		_ZN41_INTERNAL_0068201e_4_k_cu_10bd5991_1424194cuda3std6ranges3__45__cpo5ssizeE,@object
	.size		_ZN41_INTERNAL_0068201e_4_k_cu_10bd5991_1424194cuda3std6ranges3__45__cpo5ssizeE,(_ZN41_INTERNAL_0068201e_4_k_cu_10bd5991_1424196thrust24THRUST_300001_SM_1000_NS12placeholders2_8E - _ZN41_INTERNAL_0068201e_4_k_cu_10bd5991_1424194cuda3std6ranges3__45__cpo5ssizeE)
_ZN41_INTERNAL_0068201e_4_k_cu_10bd5991_1424194cuda3std6ranges3__45__cpo5ssizeE:
	.zero		1
	.type		_ZN41_INTERNAL_0068201e_4_k_cu_10bd5991_1424196thrust24THRUST_300001_SM_1000_NS12placeholders2_8E,@object
	.size		_ZN41_INTERNAL_0068201e_4_k_cu_10bd5991_1424196thrust24THRUST_300001_SM_1000_NS12placeholders2_8E,(_ZN41_INTERNAL_0068201e_4_k_cu_10bd5991_1424194cuda3std3__45__cpo5crendE - _ZN41_INTERNAL_0068201e_4_k_cu_10bd5991_1424196thrust24THRUST_300001_SM_1000_NS12placeholders2_8E)
_ZN41_INTERNAL_0068201e_4_k_cu_10bd5991_1424196thrust24THRUST_300001_SM_1000_NS12placeholders2_8E:
	.zero		1
	.type		_ZN41_INTERNAL_0068201e_4_k_cu_10bd5991_1424194cuda3std3__45__cpo5crendE,@object
	.size		_ZN41_INTERNAL_0068201e_4_k_cu_10bd5991_1424194cuda3std3__45__cpo5crendE,(_ZN41_INTERNAL_0068201e_4_k_cu_10bd5991_1424194cuda3std6ranges3__45__cpo4prevE - _ZN41_INTERNAL_0068201e_4_k_cu_10bd5991_1424194cuda3std3__45__cpo5crendE)
_ZN41_INTERNAL_0068201e_4_k_cu_10bd5991_1424194cuda3std3__45__cpo5crendE:
	.zero		1
	.type		_ZN41_INTERNAL_0068201e_4_k_cu_10bd5991_1424194cuda3std6ranges3__45__cpo4prevE,@object
	.size		_ZN41_INTERNAL_0068201e_4_k_cu_10bd5991_1424194cuda3std6ranges3__45__cpo4prevE,(_ZN41_INTERNAL_0068201e_4_k_cu_10bd5991_1424194cuda3std6ranges3__45__cpo9iter_moveE - _ZN41_INTERNAL_0068201e_4_k_cu_10bd5991_1424194cuda3std6ranges3__45__cpo4prevE)
_ZN41_INTERNAL_0068201e_4_k_cu_10bd5991_1424194cuda3std6ranges3__45__cpo4prevE:
	.zero		1
	.type		_ZN41_INTERNAL_0068201e_4_k_cu_10bd5991_1424194cuda3std6ranges3__45__cpo9iter_moveE,@object
	.size		_ZN41_INTERNAL_0068201e_4_k_cu_10bd5991_1424194cuda3std6ranges3__45__cpo9iter_moveE,(_ZN41_INTERNAL_0068201e_4_k_cu_10bd5991_1424196thrust24THRUST_300001_SM_1000_NS6system6detail10sequential3seqE - _ZN41_INTERNAL_0068201e_4_k_cu_10bd5991_1424194cuda3std6ranges3__45__cpo9iter_moveE)
_ZN41_INTERNAL_0068201e_4_k_cu_10bd5991_1424194cuda3std6ranges3__45__cpo9iter_moveE:
	.zero		1
	.type		_ZN41_INTERNAL_0068201e_4_k_cu_10bd5991_1424196thrust24THRUST_300001_SM_1000_NS6system6detail10sequential3seqE,@object
	.size		_ZN41_INTERNAL_0068201e_4_k_cu_10bd5991_1424196thrust24THRUST_300001_SM_1000_NS6system6detail10sequential3seqE,(.L_31 - _ZN41_INTERNAL_0068201e_4_k_cu_10bd5991_1424196thrust24THRUST_300001_SM_1000_NS6system6detail10sequential3seqE)
_ZN41_INTERNAL_0068201e_4_k_cu_10bd5991_1424196thrust24THRUST_300001_SM_1000_NS6system6detail10sequential3seqE:
	.zero		1
.L_31:


//--------------------- .nv.constant0._ZN3cub18CUB_300001_SM_10006detail11EmptyKernelIvEEvv --------------------------
	.section	.nv.constant0._ZN3cub18CUB_300001_SM_10006detail11EmptyKernelIvEEvv,"a",@progbits
	.sectionflags	@""
	.align	4
.nv.constant0._ZN3cub18CUB_300001_SM_10006detail11EmptyKernelIvEEvv:
	.zero		896


//--------------------- SYMBOLS --------------------------

	.type		.nv.reservedSmem.offset0,@object
	.size		.nv.reservedSmem.offset0,0x4
